//
// Generated by NVIDIA NVVM Compiler
//
// Compiler Build ID: CL-36424714
// Cuda compilation tools, release 13.0, V13.0.88
// Based on NVVM 20.0.0
//

.version 9.0
.target sm_100
.address_size 64

	// .globl	_Z22linear_interp_verticalPfS_iiS_S_

.visible .entry _Z22linear_interp_verticalPfS_iiS_S_(
	.param .u64 .ptr .align 1 _Z22linear_interp_verticalPfS_iiS_S__param_0,
	.param .u64 .ptr .align 1 _Z22linear_interp_verticalPfS_iiS_S__param_1,
	.param .u32 _Z22linear_interp_verticalPfS_iiS_S__param_2,
	.param .u32 _Z22linear_interp_verticalPfS_iiS_S__param_3,
	.param .u64 .ptr .align 1 _Z22linear_interp_verticalPfS_iiS_S__param_4,
	.param .u64 .ptr .align 1 _Z22linear_interp_verticalPfS_iiS_S__param_5
)
{
	.reg .pred 	%p<9>;
	.reg .b32 	%r<20>;
	.reg .b32 	%f<17>;
	.reg .b64 	%rd<23>;

	ld.param.u64 	%rd1, [_Z22linear_interp_verticalPfS_iiS_S__param_0];
	ld.param.u64 	%rd2, [_Z22linear_interp_verticalPfS_iiS_S__param_1];
	ld.param.u32 	%r3, [_Z22linear_interp_verticalPfS_iiS_S__param_2];
	ld.param.u32 	%r5, [_Z22linear_interp_verticalPfS_iiS_S__param_3];
	ld.param.u64 	%rd3, [_Z22linear_interp_verticalPfS_iiS_S__param_4];
	ld.param.u64 	%rd4, [_Z22linear_interp_verticalPfS_iiS_S__param_5];
	mov.u32 	%r6, %ntid.x;
	mov.u32 	%r7, %ctaid.x;
	mov.u32 	%r8, %tid.x;
	mad.lo.s32 	%r1, %r6, %r7, %r8;
	mov.u32 	%r9, %ntid.y;
	mov.u32 	%r10, %ctaid.y;
	mov.u32 	%r11, %tid.y;
	mad.lo.s32 	%r12, %r9, %r10, %r11;
	setp.ge.u32 	%p1, %r1, %r3;
	setp.ge.u32 	%p2, %r12, %r5;
	or.pred  	%p3, %p1, %p2;
	@%p3 bra 	$L__BB0_2;
	cvta.to.global.u64 	%rd5, %rd4;
	cvta.to.global.u64 	%rd6, %rd3;
	cvta.to.global.u64 	%rd7, %rd1;
	cvta.to.global.u64 	%rd8, %rd2;
	ld.global.f32 	%f1, [%rd5];
	ld.global.f32 	%f3, [%rd6];
	setp.gt.f32 	%p4, %f1, %f3;
	setp.eq.s32 	%p5, %r12, 0;
	add.s32 	%r13, %r5, -1;
	setp.ne.s32 	%p6, %r12, %r13;
	and.pred  	%p7, %p6, %p4;
	or.pred  	%p8, %p5, %p7;
	selp.u32 	%r14, 1, 0, %p8;
	add.s32 	%r15, %r12, %r14;
	mul.wide.u32 	%rd9, %r15, 4;
	add.s64 	%rd10, %rd6, %rd9;
	ld.global.f32 	%f5, [%rd10];
	add.s32 	%r16, %r15, -1;
	mul.wide.u32 	%rd11, %r16, 4;
	add.s64 	%rd12, %rd6, %rd11;
	ld.global.f32 	%f6, [%rd12];
	sub.f32 	%f7, %f5, %f6;
	mad.lo.s32 	%r17, %r15, %r3, %r1;
	mul.wide.u32 	%rd13, %r17, 4;
	add.s64 	%rd14, %rd7, %rd13;
	ld.global.f32 	%f8, [%rd14];
	mad.lo.s32 	%r18, %r16, %r3, %r1;
	mul.wide.u32 	%rd15, %r18, 4;
	add.s64 	%rd16, %rd7, %rd15;
	ld.global.f32 	%f9, [%rd16];
	sub.f32 	%f10, %f8, %f9;
	div.rn.f32 	%f11, %f10, %f7;
	mul.wide.u32 	%rd17, %r12, 4;
	add.s64 	%rd18, %rd5, %rd17;
	ld.global.f32 	%f12, [%rd18];
	add.s64 	%rd19, %rd6, %rd17;
	ld.global.f32 	%f13, [%rd19];
	sub.f32 	%f14, %f12, %f13;
	mad.lo.s32 	%r19, %r3, %r12, %r1;
	mul.wide.u32 	%rd20, %r19, 4;
	add.s64 	%rd21, %rd7, %rd20;
	ld.global.f32 	%f15, [%rd21];
	fma.rn.f32 	%f16, %f11, %f14, %f15;
	add.s64 	%rd22, %rd8, %rd20;
	st.global.f32 	[%rd22], %f16;
$L__BB0_2:
	ret;

}


// ===== COMPILED SASS (sm_100) =====

	.target	sm_100

	.elftype	@"ET_EXEC"


//--------------------- .note.nv.tkinfo           --------------------------
	.section	.note.nv.tkinfo,"",@"SHT_NOTE"
	.sectionflags	@"SHF_NOTE_NV_TKINFO"
	.tkinfo
        /*0018*/ 	.word	0x00000002
        /*0030*/ 	.string	""
        /*0030*/ 	.string	"ptxas"
        /*0030*/ 	.string	"Cuda compilation tools, release 13.0, V13.0.88"
        /*0030*/ 	.string	"Build cuda_13.0.r13.0/compiler.36424714_0"
        /*0030*/ 	.string	"-arch sm_100 -m 64 "



//--------------------- .note.nv.cuinfo           --------------------------
	.section	.note.nv.cuinfo,"",@"SHT_NOTE"
	.sectionflags	@"SHF_NOTE_NV_CUINFO"
        /*0018*/ 	.short	0x0002
        /*001a*/ 	.short	0x0064
        /*001c*/ 	.short	0x0082
	.zero		2


//--------------------- .nv.info                  --------------------------
	.section	.nv.info,"",@"SHT_CUDA_INFO"
	.align	4


	//----- nvinfo : EIATTR_REGCOUNT
	.align		4
        /*0000*/ 	.byte	0x04, 0x2f
        /*0002*/ 	.short	(.L_1 - .L_0)
	.align		4
.L_0:
        /*0004*/ 	.word	index@(_Z22linear_interp_verticalPfS_iiS_S_)
        /*0008*/ 	.word	0x00000012


	//----- nvinfo : EIATTR_FRAME_SIZE
	.align		4
.L_1:
        /*000c*/ 	.byte	0x04, 0x11
        /*000e*/ 	.short	(.L_3 - .L_2)
	.align		4
.L_2:
        /*0010*/ 	.word	index@($__internal_0_$__cuda_sm3x_div_rn_noftz_f32_slowpath)
        /*0014*/ 	.word	0x00000000


	//----- nvinfo : EIATTR_FRAME_SIZE
	.align		4
.L_3:
        /*0018*/ 	.byte	0x04, 0x11
        /*001a*/ 	.short	(.L_5 - .L_4)
	.align		4
.L_4:
        /*001c*/ 	.word	index@(_Z22linear_interp_verticalPfS_iiS_S_)
        /*0020*/ 	.word	0x00000000


	//----- nvinfo : EIATTR_MIN_STACK_SIZE
	.align		4
.L_5:
        /*0024*/ 	.byte	0x04, 0x12
        /*0026*/ 	.short	(.L_7 - .L_6)
	.align		4
.L_6:
        /*0028*/ 	.word	index@(_Z22linear_interp_verticalPfS_iiS_S_)
        /*002c*/ 	.word	0x00000000
.L_7:


//--------------------- .nv.compat                --------------------------
	.section	.nv.compat,"",@"SHT_CUDA_COMPAT_INFO"
	.align	4
        /*0000*/ 	.byte	0x02, 0x09, 0x00, 0x00, 0x02, 0x02, 0x01, 0x00, 0x02, 0x05, 0x05, 0x00, 0x03, 0x07, 0x01, 0x01
        /*0010*/ 	.byte	0x02, 0x03, 0x00, 0x00, 0x02, 0x06, 0x01, 0x00, 0x04, 0x0b, 0x08, 0x00, 0x01, 0x00, 0x00, 0x00
        /*0020*/ 	.byte	0x00, 0x00, 0x00, 0x00


//--------------------- .nv.info._Z22linear_interp_verticalPfS_iiS_S_ --------------------------
	.section	.nv.info._Z22linear_interp_verticalPfS_iiS_S_,"",@"SHT_CUDA_INFO"
	.sectionflags	@""
	.align	4


	//----- nvinfo : EIATTR_CUDA_API_VERSION
	.align		4
        /*0000*/ 	.byte	0x04, 0x37
        /*0002*/ 	.short	(.L_9 - .L_8)
.L_8:
        /*0004*/ 	.word	0x00000082


	//----- nvinfo : EIATTR_KPARAM_INFO
	.align		4
.L_9:
        /*0008*/ 	.byte	0x04, 0x17
        /*000a*/ 	.short	(.L_11 - .L_10)
.L_10:
        /*000c*/ 	.word	0x00000000
        /*0010*/ 	.short	0x0005
        /*0012*/ 	.short	0x0020
        /*0014*/ 	.byte	0x00, 0xf5, 0x21, 0x00


	//----- nvinfo : EIATTR_KPARAM_INFO
	.align		4
.L_11:
        /*0018*/ 	.byte	0x04, 0x17
        /*001a*/ 	.short	(.L_13 - .L_12)
.L_12:
        /*001c*/ 	.word	0x00000000
        /*0020*/ 	.short	0x0004
        /*0022*/ 	.short	0x0018
        /*0024*/ 	.byte	0x00, 0xf5, 0x21, 0x00


	//----- nvinfo : EIATTR_KPARAM_INFO
	.align		4
.L_13:
        /*0028*/ 	.byte	0x04, 0x17
        /*002a*/ 	.short	(.L_15 - .L_14)
.L_14:
        /*002c*/ 	.word	0x00000000
        /*0030*/ 	.short	0x0003
        /*0032*/ 	.short	0x0014
        /*0034*/ 	.byte	0x00, 0xf0, 0x11, 0x00


	//----- nvinfo : EIATTR_KPARAM_INFO
	.align		4
.L_15:
        /*0038*/ 	.byte	0x04, 0x17
        /*003a*/ 	.short	(.L_17 - .L_16)
.L_16:
        /*003c*/ 	.word	0x00000000
        /*0040*/ 	.short	0x0002
        /*0042*/ 	.short	0x0010
        /*0044*/ 	.byte	0x00, 0xf0, 0x11, 0x00


	//----- nvinfo : EIATTR_KPARAM_INFO
	.align		4
.L_17:
        /*0048*/ 	.byte	0x04, 0x17
        /*004a*/ 	.short	(.L_19 - .L_18)
.L_18:
        /*004c*/ 	.word	0x00000000
        /*0050*/ 	.short	0x0001
        /*0052*/ 	.short	0x0008
        /*0054*/ 	.byte	0x00, 0xf5, 0x21, 0x00


	//----- nvinfo : EIATTR_KPARAM_INFO
	.align		4
.L_19:
        /*0058*/ 	.byte	0x04, 0x17
        /*005a*/ 	.short	(.L_21 - .L_20)
.L_20:
        /*005c*/ 	.word	0x00000000
        /*0060*/ 	.short	0x0000
        /*0062*/ 	.short	0x0000
        /*0064*/ 	.byte	0x00, 0xf5, 0x21, 0x00


	//----- nvinfo : EIATTR_SPARSE_MMA_MASK
	.align		4
.L_21:
        /*0068*/ 	.byte	0x03, 0x50
        /*006a*/ 	.short	0x0000


	//----- nvinfo : EIATTR_MAXREG_COUNT
	.align		4
        /*006c*/ 	.byte	0x03, 0x1b
        /*006e*/ 	.short	0x00ff


	//----- nvinfo : EIATTR_MERCURY_ISA_VERSION
	.align		4
        /*0070*/ 	.byte	0x03, 0x5f
        /*0072*/ 	.short	0x0101


	//----- nvinfo : EIATTR_VRC_CTA_INIT_COUNT
	.align		4
        /*0074*/ 	.byte	0x02, 0x4a
	.zero		1
	.zero		1


	//----- nvinfo : EIATTR_EXIT_INSTR_OFFSETS
	.align		4
        /*0078*/ 	.byte	0x04, 0x1c
        /*007a*/ 	.short	(.L_23 - .L_22)


	//   ....[0]....
.L_22:
        /*007c*/ 	.word	0x000000c0


	//   ....[1]....
        /*0080*/ 	.word	0x00000440


	//----- nvinfo : EIATTR_CRS_STACK_SIZE
	.align		4
.L_23:
        /*0084*/ 	.byte	0x04, 0x1e
        /*0086*/ 	.short	(.L_25 - .L_24)
.L_24:
        /*0088*/ 	.word	0x00000000


	//----- nvinfo : EIATTR_CBANK_PARAM_SIZE
	.align		4
.L_25:
        /*008c*/ 	.byte	0x03, 0x19
        /*008e*/ 	.short	0x0028


	//----- nvinfo : EIATTR_PARAM_CBANK
	.align		4
        /*0090*/ 	.byte	0x04, 0x0a
        /*0092*/ 	.short	(.L_27 - .L_26)
	.align		4
.L_26:
        /*0094*/ 	.word	index@(.nv.constant0._Z22linear_interp_verticalPfS_iiS_S_)
        /*0098*/ 	.short	0x0380
        /*009a*/ 	.short	0x0028


	//----- nvinfo : EIATTR_SW_WAR
	.align		4
.L_27:
        /*009c*/ 	.byte	0x04, 0x36
        /*009e*/ 	.short	(.L_29 - .L_28)
.L_28:
        /*00a0*/ 	.word	0x00000008
.L_29:


//--------------------- .nv.callgraph             --------------------------
	.section	.nv.callgraph,"",@"SHT_CUDA_CALLGRAPH"
	.align	4
	.sectionentsize	8
	.align		4
        /*0000*/ 	.word	0x00000000
	.align		4
        /*0004*/ 	.word	0xffffffff
	.align		4
        /*0008*/ 	.word	0x00000000
	.align		4
        /*000c*/ 	.word	0xfffffffe
	.align		4
        /*0010*/ 	.word	0x00000000
	.align		4
        /*0014*/ 	.word	0xfffffffd
	.align		4
        /*0018*/ 	.word	0x00000000
	.align		4
        /*001c*/ 	.word	0xfffffffc


//--------------------- .text._Z22linear_interp_verticalPfS_iiS_S_ --------------------------
	.section	.text._Z22linear_interp_verticalPfS_iiS_S_,"ax",@progbits
	.align	128
        .global         _Z22linear_interp_verticalPfS_iiS_S_
        .type           _Z22linear_interp_verticalPfS_iiS_S_,@function
        .size           _Z22linear_interp_verticalPfS_iiS_S_,(.L_x_14 - _Z22linear_interp_verticalPfS_iiS_S_)
        .other          _Z22linear_interp_verticalPfS_iiS_S_,@"STO_CUDA_ENTRY STV_DEFAULT"
_Z22linear_interp_verticalPfS_iiS_S_:
.text._Z22linear_interp_verticalPfS_iiS_S_:
[----:B------:R-:W-:Y:S01]  /*0000*/  LDC R1, c[0x0][0x37c] ;  /* 0x0000df00ff017b82 */ /* 0x000fe20000000800 */
[----:B------:R-:W0:Y:S01]  /*0010*/  S2R R5, SR_CTAID.Y ;  /* 0x0000000000057919 */ /* 0x000e220000002600 */
[----:B------:R-:W1:Y:S01]  /*0020*/  LDCU UR4, c[0x0][0x360] ;  /* 0x00006c00ff0477ac */ /* 0x000e620008000800 */
[----:B------:R-:W0:Y:S01]  /*0030*/  S2R R0, SR_TID.Y ;  /* 0x0000000000007919 */ /* 0x000e220000002200 */
[----:B------:R-:W0:Y:S01]  /*0040*/  LDCU UR5, c[0x0][0x364] ;  /* 0x00006c80ff0577ac */ /* 0x000e220008000800 */
[----:B------:R-:W1:Y:S01]  /*0050*/  S2R R2, SR_CTAID.X ;  /* 0x0000000000027919 */ /* 0x000e620000002500 */
[----:B------:R-:W2:Y:S01]  /*0060*/  LDCU.64 UR8, c[0x0][0x390] ;  /* 0x00007200ff0877ac */ /* 0x000ea20008000a00 */
[----:B------:R-:W1:Y:S01]  /*0070*/  S2R R3, SR_TID.X ;  /* 0x0000000000037919 */ /* 0x000e620000002100 */
[----:B0-----:R-:W-:-:S05]  /*0080*/  IMAD R5, R5, UR5, R0 ;  /* 0x0000000505057c24 */ /* 0x001fca000f8e0200 */
[----:B--2---:R-:W-:Y:S01]  /*0090*/  ISETP.GE.U32.AND P0, PT, R5, UR9, PT ;  /* 0x0000000905007c0c */ /* 0x004fe2000bf06070 */
[----:B-1----:R-:W-:-:S05]  /*00a0*/  IMAD R2, R2, UR4, R3 ;  /* 0x0000000402027c24 */ /* 0x002fca000f8e0203 */
[----:B------:R-:W-:-:S13]  /*00b0*/  ISETP.GE.U32.OR P0, PT, R2, UR8, P0 ;  /* 0x0000000802007c0c */ /* 0x000fda0008706470 */
[----:B------:R-:W-:Y:S05]  /*00c0*/  @P0 EXIT ;  /* 0x000000000000094d */ /* 0x000fea0003800000 */
[----:B------:R-:W0:Y:S01]  /*00d0*/  LDC.64 R6, c[0x0][0x3a0] ;  /* 0x0000e800ff067b82 */ /* 0x000e220000000a00 */
[----:B------:R-:W0:Y:S07]  /*00e0*/  LDCU.64 UR6, c[0x0][0x358] ;  /* 0x00006b00ff0677ac */ /* 0x000e2e0008000a00 */
[----:B------:R-:W1:Y:S01]  /*00f0*/  LDC.64 R8, c[0x0][0x398] ;  /* 0x0000e600ff087b82 */ /* 0x000e620000000a00 */
[----:B------:R-:W-:-:S07]  /*0100*/  UIADD3 UR4, UPT, UPT, UR9, -0x1, URZ ;  /* 0xffffffff09047890 */ /* 0x000fce000fffe0ff */
[----:B------:R-:W2:Y:S01]  /*0110*/  LDC.64 R10, c[0x0][0x398] ;  /* 0x0000e600ff0a7b82 */ /* 0x000ea20000000a00 */
[----:B0-----:R-:W3:Y:S01]  /*0120*/  LDG.E R6, desc[UR6][R6.64] ;  /* 0x0000000606067981 */ /* 0x001ee2000c1e1900 */
[----:B------:R-:W-:-:S06]  /*0130*/  VIADD R3, R5, 0x1 ;  /* 0x0000000105037836 */ /* 0x000fcc0000000000 */
[----:B------:R-:W0:Y:S01]  /*0140*/  LDC.64 R12, c[0x0][0x380] ;  /* 0x0000e000ff0c7b82 */ /* 0x000e220000000a00 */
[----:B-1----:R-:W3:Y:S02]  /*0150*/  LDG.E R9, desc[UR6][R8.64] ;  /* 0x0000000608097981 */ /* 0x002ee4000c1e1900 */
[----:B---3--:R-:W-:-:S04]  /*0160*/  FSETP.GT.AND P0, PT, R6, R9, PT ;  /* 0x000000090600720b */ /* 0x008fc80003f04000 */
[----:B------:R-:W-:-:S04]  /*0170*/  ISETP.NE.AND P0, PT, R5, UR4, P0 ;  /* 0x0000000405007c0c */ /* 0x000fc80008705270 */
[----:B------:R-:W-:-:S13]  /*0180*/  ISETP.EQ.OR P0, PT, R5, RZ, P0 ;  /* 0x000000ff0500720c */ /* 0x000fda0000702670 */
[----:B------:R-:W-:-:S04]  /*0190*/  @!P0 IMAD.MOV R3, RZ, RZ, R5 ;  /* 0x000000ffff038224 */ /* 0x000fc800078e0205 */
[C---:B------:R-:W-:Y:S02]  /*01a0*/  VIADD R15, R3.reuse, 0xffffffff ;  /* 0xffffffff030f7836 */ /* 0x040fe40000000000 */
[----:B--2---:R-:W-:-:S04]  /*01b0*/  IMAD.WIDE.U32 R6, R3, 0x4, R10 ;  /* 0x0000000403067825 */ /* 0x004fc800078e000a */
[----:B------:R-:W-:Y:S02]  /*01c0*/  IMAD.WIDE.U32 R8, R15, 0x4, R10 ;  /* 0x000000040f087825 */ /* 0x000fe400078e000a */
[----:B------:R-:W2:Y:S04]  /*01d0*/  LDG.E R6, desc[UR6][R6.64] ;  /* 0x0000000606067981 */ /* 0x000ea8000c1e1900 */
[----:B------:R-:W2:Y:S01]  /*01e0*/  LDG.E R9, desc[UR6][R8.64] ;  /* 0x0000000608097981 */ /* 0x000ea2000c1e1900 */
[--C-:B------:R-:W-:Y:S02]  /*01f0*/  IMAD R11, R3, UR8, R2.reuse ;  /* 0x00000008030b7c24 */ /* 0x100fe4000f8e0202 */
[----:B------:R-:W-:Y:S02]  /*0200*/  IMAD R15, R15, UR8, R2 ;  /* 0x000000080f0f7c24 */ /* 0x000fe4000f8e0202 */
[----:B0-----:R-:W-:-:S04]  /*0210*/  IMAD.WIDE.U32 R10, R11, 0x4, R12 ;  /* 0x000000040b0a7825 */ /* 0x001fc800078e000c */
[----:B------:R-:W-:Y:S01]  /*0220*/  IMAD.WIDE.U32 R12, R15, 0x4, R12 ;  /* 0x000000040f0c7825 */ /* 0x000fe200078e000c */
[----:B------:R-:W3:Y:S05]  /*0230*/  LDG.E R0, desc[UR6][R10.64] ;  /* 0x000000060a007981 */ /* 0x000eea000c1e1900 */
[----:B------:R-:W3:Y:S01]  /*0240*/  LDG.E R13, desc[UR6][R12.64] ;  /* 0x000000060c0d7981 */ /* 0x000ee2000c1e1900 */
[----:B------:R-:W-:Y:S01]  /*0250*/  BSSY.RECONVERGENT B0, `(.L_x_0) ;  /* 0x000000e000007945 */ /* 0x000fe20003800200 */
[----:B--2---:R-:W-:-:S04]  /*0260*/  FADD R7, R6, -R9 ;  /* 0x8000000906077221 */ /* 0x004fc80000000000 */
[----:B------:R-:W0:Y:S01]  /*0270*/  MUFU.RCP R3, R7 ;  /* 0x0000000700037308 */ /* 0x000e220000001000 */
[----:B---3--:R-:W-:-:S07]  /*0280*/  FADD R0, R0, -R13 ;  /* 0x8000000d00007221 */ /* 0x008fce0000000000 */
[----:B------:R-:W1:Y:S01]  /*0290*/  FCHK P0, R0, R7 ;  /* 0x0000000700007302 */ /* 0x000e620000000000 */
[----:B0-----:R-:W-:-:S04]  /*02a0*/  FFMA R4, -R7, R3, 1 ;  /* 0x3f80000007047423 */ /* 0x001fc80000000103 */
[----:B------:R-:W-:-:S04]  /*02b0*/  FFMA R3, R3, R4, R3 ;  /* 0x0000000403037223 */ /* 0x000fc80000000003 */
[----:B------:R-:W-:-:S04]  /*02c0*/  FFMA R4, R0, R3, RZ ;  /* 0x0000000300047223 */ /* 0x000fc800000000ff */
[----:B------:R-:W-:-:S04]  /*02d0*/  FFMA R6, -R7, R4, R0 ;  /* 0x0000000407067223 */ /* 0x000fc80000000100 */
[----:B------:R-:W-:Y:S01]  /*02e0*/  FFMA R14, R3, R6, R4 ;  /* 0x00000006030e7223 */ /* 0x000fe20000000004 */
[----:B-1----:R-:W-:Y:S06]  /*02f0*/  @!P0 BRA `(.L_x_1) ;  /* 0x00000000000c8947 */ /* 0x002fec0003800000 */
[----:B------:R-:W-:-:S07]  /*0300*/  MOV R4, 0x320 ;  /* 0x0000032000047802 */ /* 0x000fce0000000f00 */
[----:B------:R-:W-:Y:S05]  /*0310*/  CALL.REL.NOINC `($__internal_0_$__cuda_sm3x_div_rn_noftz_f32_slowpath) ;  /* 0x00000000004c7944 */ /* 0x000fea0003c00000 */
[----:B------:R-:W-:-:S07]  /*0320*/  IMAD.MOV.U32 R14, RZ, RZ, R0 ;  /* 0x000000ffff0e7224 */ /* 0x000fce00078e0000 */
.L_x_1:
[----:B------:R-:W-:Y:S05]  /*0330*/  BSYNC.RECONVERGENT B0 ;  /* 0x0000000000007941 */ /* 0x000fea0003800200 */
.L_x_0:
[----:B------:R-:W0:Y:S01]  /*0340*/  LDC.64 R6, c[0x0][0x3a0] ;  /* 0x0000e800ff067b82 */ /* 0x000e220000000a00 */
[----:B------:R-:W1:Y:S07]  /*0350*/  LDCU UR4, c[0x0][0x390] ;  /* 0x00007200ff0477ac */ /* 0x000e6e0008000800 */
[----:B------:R-:W2:Y:S08]  /*0360*/  LDC.64 R8, c[0x0][0x398] ;  /* 0x0000e600ff087b82 */ /* 0x000eb00000000a00 */
[----:B------:R-:W3:Y:S01]  /*0370*/  LDC.64 R10, c[0x0][0x380] ;  /* 0x0000e000ff0a7b82 */ /* 0x000ee20000000a00 */
[----:B-1----:R-:W-:-:S02]  /*0380*/  IMAD R13, R5, UR4, R2 ;  /* 0x00000004050d7c24 */ /* 0x002fc4000f8e0202 */
[----:B0-----:R-:W-:-:S06]  /*0390*/  IMAD.WIDE.U32 R6, R5, 0x4, R6 ;  /* 0x0000000405067825 */ /* 0x001fcc00078e0006 */
[----:B------:R-:W4:Y:S01]  /*03a0*/  LDG.E R6, desc[UR6][R6.64] ;  /* 0x0000000606067981 */ /* 0x000f22000c1e1900 */
[----:B--2---:R-:W-:Y:S02]  /*03b0*/  IMAD.WIDE.U32 R2, R5, 0x4, R8 ;  /* 0x0000000405027825 */ /* 0x004fe400078e0008 */
[----:B------:R-:W0:Y:S04]  /*03c0*/  LDC.64 R8, c[0x0][0x388] ;  /* 0x0000e200ff087b82 */ /* 0x000e280000000a00 */
[----:B------:R-:W4:Y:S01]  /*03d0*/  LDG.E R3, desc[UR6][R2.64] ;  /* 0x0000000602037981 */ /* 0x000f22000c1e1900 */
[----:B---3--:R-:W-:-:S06]  /*03e0*/  IMAD.WIDE.U32 R4, R13, 0x4, R10 ;  /* 0x000000040d047825 */ /* 0x008fcc00078e000a */
[----:B------:R-:W2:Y:S01]  /*03f0*/  LDG.E R4, desc[UR6][R4.64] ;  /* 0x0000000604047981 */ /* 0x000ea2000c1e1900 */
[----:B0-----:R-:W-:-:S04]  /*0400*/  IMAD.WIDE.U32 R8, R13, 0x4, R8 ;  /* 0x000000040d087825 */ /* 0x001fc800078e0008 */
[----:B----4-:R-:W-:-:S04]  /*0410*/  FADD R11, R6, -R3 ;  /* 0x80000003060b7221 */ /* 0x010fc80000000000 */
[----:B--2---:R-:W-:-:S05]  /*0420*/  FFMA R11, R11, R14, R4 ;  /* 0x0000000e0b0b7223 */ /* 0x004fca0000000004 */
[----:B------:R-:W-:Y:S01]  /*0430*/  STG.E desc[UR6][R8.64], R11 ;  /* 0x0000000b08007986 */ /* 0x000fe2000c101906 */
[----:B------:R-:W-:Y:S05]  /*0440*/  EXIT ;  /* 0x000000000000794d */ /* 0x000fea0003800000 */
        .weak           $__internal_0_$__cuda_sm3x_div_rn_noftz_f32_slowpath
        .type           $__internal_0_$__cuda_sm3x_div_rn_noftz_f32_slowpath,@function
        .size           $__internal_0_$__cuda_sm3x_div_rn_noftz_f32_slowpath,(.L_x_14 - $__internal_0_$__cuda_sm3x_div_rn_noftz_f32_slowpath)
$__internal_0_$__cuda_sm3x_div_rn_noftz_f32_slowpath:
[----:B------:R-:W-:Y:S01]  /*0450*/  SHF.R.U32.HI R6, RZ, 0x17, R7 ;  /* 0x00000017ff067819 */ /* 0x000fe20000011607 */
[----:B------:R-:W-:Y:S01]  /*0460*/  BSSY.RECONVERGENT B1, `(.L_x_2) ;  /* 0x0000064000017945 */ /* 0x000fe20003800200 */
[--C-:B------:R-:W-:Y:S02]  /*0470*/  SHF.R.U32.HI R3, RZ, 0x17, R0.reuse ;  /* 0x00000017ff037819 */ /* 0x100fe40000011600 */
[----:B------:R-:W-:Y:S01]  /*0480*/  LOP3.LUT R12, R6, 0xff, RZ, 0xc0, !PT ;  /* 0x000000ff060c7812 */ /* 0x000fe200078ec0ff */
[----:B------:R-:W-:Y:S01]  /*0490*/  IMAD.MOV.U32 R6, RZ, RZ, R0 ;  /* 0x000000ffff067224 */ /* 0x000fe200078e0000 */
[----:B------:R-:W-:-:S03]  /*04a0*/  LOP3.LUT R10, R3, 0xff, RZ, 0xc0, !PT ;  /* 0x000000ff030a7812 */ /* 0x000fc600078ec0ff */
[----:B------:R-:W-:Y:S01]  /*04b0*/  VIADD R11, R12, 0xffffffff ;  /* 0xffffffff0c0b7836 */ /* 0x000fe20000000000 */
[----:B------:R-:W-:-:S04]  /*04c0*/  IADD3 R9, PT, PT, R10, -0x1, RZ ;  /* 0xffffffff0a097810 */ /* 0x000fc80007ffe0ff */
[----:B------:R-:W-:-:S04]  /*04d0*/  ISETP.GT.U32.AND P0, PT, R11, 0xfd, PT ;  /* 0x000000fd0b00780c */ /* 0x000fc80003f04070 */
[----:B------:R-:W-:-:S13]  /*04e0*/  ISETP.GT.U32.OR P0, PT, R9, 0xfd, P0 ;  /* 0x000000fd0900780c */ /* 0x000fda0000704470 */
[----:B------:R-:W-:Y:S01]  /*04f0*/  @!P0 IMAD.MOV.U32 R8, RZ, RZ, RZ ;  /* 0x000000ffff088224 */ /* 0x000fe200078e00ff */
[----:B------:R-:W-:Y:S06]  /*0500*/  @!P0 BRA `(.L_x_3) ;  /* 0x0000000000608947 */ /* 0x000fec0003800000 */
[----:B------:R-:W-:Y:S01]  /*0510*/  FSETP.GTU.FTZ.AND P0, PT, |R0|, +INF , PT ;  /* 0x7f8000000000780b */ /* 0x000fe20003f1c200 */
[----:B------:R-:W-:Y:S01]  /*0520*/  IMAD.MOV.U32 R3, RZ, RZ, R7 ;  /* 0x000000ffff037224 */ /* 0x000fe200078e0007 */
[----:B------:R-:W-:-:S04]  /*0530*/  FSETP.GTU.FTZ.AND P1, PT, |R7|, +INF , PT ;  /* 0x7f8000000700780b */ /* 0x000fc80003f3c200 */
[----:B------:R-:W-:-:S13]  /*0540*/  PLOP3.LUT P0, PT, P0, P1, PT, 0xf8, 0x8f ;  /* 0x00000000008f781c */ /* 0x000fda0000703f70 */
[----:B------:R-:W-:Y:S05]  /*0550*/  @P0 BRA `(.L_x_4) ;  /* 0x00000004004c0947 */ /* 0x000fea0003800000 */
[----:B------:R-:W-:-:S13]  /*0560*/  LOP3.LUT P0, RZ, R7, 0x7fffffff, R6, 0xc8, !PT ;  /* 0x7fffffff07ff7812 */ /* 0x000fda000780c806 */
[----:B------:R-:W-:Y:S05]  /*0570*/  @!P0 BRA `(.L_x_5) ;  /* 0x00000004003c8947 */ /* 0x000fea0003800000 */
[C---:B------:R-:W-:Y:S02]  /*0580*/  FSETP.NEU.FTZ.AND P2, PT, |R0|.reuse, +INF , PT ;  /* 0x7f8000000000780b */ /* 0x040fe40003f5d200 */
[----:B------:R-:W-:Y:S02]  /*0590*/  FSETP.NEU.FTZ.AND P1, PT, |R3|, +INF , PT ;  /* 0x7f8000000300780b */ /* 0x000fe40003f3d200 */
[----:B------:R-:W-:-:S11]  /*05a0*/  FSETP.NEU.FTZ.AND P0, PT, |R0|, +INF , PT ;  /* 0x7f8000000000780b */ /* 0x000fd60003f1d200 */
[----:B------:R-:W-:Y:S05]  /*05b0*/  @!P1 BRA !P2, `(.L_x_5) ;  /* 0x00000004002c9947 */ /* 0x000fea0005000000 */
[----:B------:R-:W-:-:S04]  /*05c0*/  LOP3.LUT P2, RZ, R6, 0x7fffffff, RZ, 0xc0, !PT ;  /* 0x7fffffff06ff7812 */ /* 0x000fc8000784c0ff */
[----:B------:R-:W-:-:S13]  /*05d0*/  PLOP3.LUT P1, PT, P1, P2, PT, 0x2f, 0xf2 ;  /* 0x0000000000f2781c */ /* 0x000fda0000f24577 */
[----:B------:R-:W-:Y:S05]  /*05e0*/  @P1 BRA `(.L_x_6) ;  /* 0x0000000400181947 */ /* 0x000fea0003800000 */
[----:B------:R-:W-:-:S04]  /*05f0*/  LOP3.LUT P1, RZ, R7, 0x7fffffff, RZ, 0xc0, !PT ;  /* 0x7fffffff07ff7812 */ /* 0x000fc8000782c0ff */
[----:B------:R-:W-:-:S13]  /*0600*/  PLOP3.LUT P0, PT, P0, P1, PT, 0x2f, 0xf2 ;  /* 0x0000000000f2781c */ /* 0x000fda0000702577 */
[----:B------:R-:W-:Y:S05]  /*0610*/  @P0 BRA `(.L_x_7) ;  /* 0x0000000400000947 */ /* 0x000fea0003800000 */
[----:B------:R-:W-:Y:S02]  /*0620*/  ISETP.GE.AND P0, PT, R9, RZ, PT ;  /* 0x000000ff0900720c */ /* 0x000fe40003f06270 */
[----:B------:R-:W-:-:S11]  /*0630*/  ISETP.GE.AND P1, PT, R11, RZ, PT ;  /* 0x000000ff0b00720c */ /* 0x000fd60003f26270 */
[----:B------:R-:W-:Y:S01]  /*0640*/  @P0 IMAD.MOV.U32 R8, RZ, RZ, RZ ;  /* 0x000000ffff080224 */ /* 0x000fe200078e00ff */
[----:B------:R-:W-:Y:S01]  /*0650*/  @!P0 MOV R8, 0xffffffc0 ;  /* 0xffffffc000088802 */ /* 0x000fe20000000f00 */
[----:B------:R-:W-:Y:S01]  /*0660*/  @!P0 FFMA R6, R0, 1.84467440737095516160e+19, RZ ;  /* 0x5f80000000068823 */ /* 0x000fe200000000ff */
[----:B------:R-:W-:-:S03]  /*0670*/  @!P1 FFMA R7, R3, 1.84467440737095516160e+19, RZ ;  /* 0x5f80000003079823 */ /* 0x000fc600000000ff */
[----:B------:R-:W-:-:S07]  /*0680*/  @!P1 VIADD R8, R8, 0x40 ;  /* 0x0000004008089836 */ /* 0x000fce0000000000 */
.L_x_3:
[----:B------:R-:W-:Y:S01]  /*0690*/  LEA R0, R12, 0xc0800000, 0x17 ;  /* 0xc08000000c007811 */ /* 0x000fe200078eb8ff */
[----:B------:R-:W-:Y:S01]  /*06a0*/  VIADD R3, R10, 0xffffff81 ;  /* 0xffffff810a037836 */ /* 0x000fe20000000000 */
[----:B------:R-:W-:Y:S03]  /*06b0*/  BSSY.RECONVERGENT B2, `(.L_x_8) ;  /* 0x0000035000027945 */ /* 0x000fe60003800200 */
[----:B------:R-:W-:Y:S02]  /*06c0*/  IMAD.IADD R7, R7, 0x1, -R0 ;  /* 0x0000000107077824 */ /* 0x000fe400078e0a00 */
[----:B------:R-:W-:Y:S02]  /*06d0*/  IMAD R0, R3, -0x800000, R6 ;  /* 0xff80000003007824 */ /* 0x000fe400078e0206 */
[----:B------:R0:W1:Y:S01]  /*06e0*/  MUFU.RCP R9, R7 ;  /* 0x0000000700097308 */ /* 0x0000620000001000 */
[----:B------:R-:W-:Y:S01]  /*06f0*/  FADD.FTZ R11, -R7, -RZ ;  /* 0x800000ff070b7221 */ /* 0x000fe20000010100 */
[----:B0-----:R-:W-:-:S05]  /*0700*/  IADD3 R7, PT, PT, R3, 0x7f, -R12 ;  /* 0x0000007f03077810 */ /* 0x001fca0007ffe80c */
[----:B------:R-:W-:Y:S02]  /*0710*/  IMAD.IADD R7, R7, 0x1, R8 ;  /* 0x0000000107077824 */ /* 0x000fe400078e0208 */
[----:B-1----:R-:W-:-:S04]  /*0720*/  FFMA R10, R9, R11, 1 ;  /* 0x3f800000090a7423 */ /* 0x002fc8000000000b */
[----:B------:R-:W-:-:S04]  /*0730*/  FFMA R13, R9, R10, R9 ;  /* 0x0000000a090d7223 */ /* 0x000fc80000000009 */
[----:B------:R-:W-:-:S04]  /*0740*/  FFMA R6, R0, R13, RZ ;  /* 0x0000000d00067223 */ /* 0x000fc800000000ff */
[----:B------:R-:W-:-:S04]  /*0750*/  FFMA R9, R11, R6, R0 ;  /* 0x000000060b097223 */ /* 0x000fc80000000000 */
[----:B------:R-:W-:-:S04]  /*0760*/  FFMA R6, R13, R9, R6 ;  /* 0x000000090d067223 */ /* 0x000fc80000000006 */
[----:B------:R-:W-:-:S04]  /*0770*/  FFMA R11, R11, R6, R0 ;  /* 0x000000060b0b7223 */ /* 0x000fc80000000000 */
[----:B------:R-:W-:-:S05]  /*0780*/  FFMA R0, R13, R11, R6 ;  /* 0x0000000b0d007223 */ /* 0x000fca0000000006 */
[----:B------:R-:W-:-:S04]  /*0790*/  SHF.R.U32.HI R3, RZ, 0x17, R0 ;  /* 0x00000017ff037819 */ /* 0x000fc80000011600 */
[----:B------:R-:W-:-:S04]  /*07a0*/  LOP3.LUT R3, R3, 0xff, RZ, 0xc0, !PT ;  /* 0x000000ff03037812 */ /* 0x000fc800078ec0ff */
[----:B------:R-:W-:-:S05]  /*07b0*/  IADD3 R9, PT, PT, R3, R7, RZ ;  /* 0x0000000703097210 */ /* 0x000fca0007ffe0ff */
[----:B------:R-:W-:-:S05]  /*07c0*/  VIADD R3, R9, 0xffffffff ;  /* 0xffffffff09037836 */ /* 0x000fca0000000000 */
[----:B------:R-:W-:-:S13]  /*07d0*/  ISETP.GE.U32.AND P0, PT, R3, 0xfe, PT ;  /* 0x000000fe0300780c */ /* 0x000fda0003f06070 */
[----:B------:R-:W-:Y:S05]  /*07e0*/  @!P0 BRA `(.L_x_9) ;  /* 0x0000000000808947 */ /* 0x000fea0003800000 */
[----:B------:R-:W-:-:S13]  /*07f0*/  ISETP.GT.AND P0, PT, R9, 0xfe, PT ;  /* 0x000000fe0900780c */ /* 0x000fda0003f04270 */
[----:B------:R-:W-:Y:S05]  /*0800*/  @P0 BRA `(.L_x_10) ;  /* 0x00000000006c0947 */ /* 0x000fea0003800000 */
[----:B------:R-:W-:-:S13]  /*0810*/  ISETP.GE.AND P0, PT, R9, 0x1, PT ;  /* 0x000000010900780c */ /* 0x000fda0003f06270 */
[----:B------:R-:W-:Y:S05]  /*0820*/  @P0 BRA `(.L_x_11) ;  /* 0x0000000000740947 */ /* 0x000fea0003800000 */
[----:B------:R-:W-:Y:S02]  /*0830*/  ISETP.GE.AND P0, PT, R9, -0x18, PT ;  /* 0xffffffe80900780c */ /* 0x000fe40003f06270 */
[----:B------:R-:W-:-:S11]  /*0840*/  LOP3.LUT R0, R0, 0x80000000, RZ, 0xc0, !PT ;  /* 0x8000000000007812 */ /* 0x000fd600078ec0ff */
[----:B------:R-:W-:Y:S05]  /*0850*/  @!P0 BRA `(.L_x_11) ;  /* 0x0000000000688947 */ /* 0x000fea0003800000 */
[-CC-:B------:R-:W-:Y:S01]  /*0860*/  FFMA.RZ R3, R13, R11.reuse, R6.reuse ;  /* 0x0000000b0d037223 */ /* 0x180fe2000000c006 */
[C---:B------:R-:W-:Y:S01]  /*0870*/  VIADD R8, R9.reuse, 0x20 ;  /* 0x0000002009087836 */ /* 0x040fe20000000000 */
[C---:B------:R-:W-:Y:S02]  /*0880*/  ISETP.NE.AND P2, PT, R9.reuse, RZ, PT ;  /* 0x000000ff0900720c */ /* 0x040fe40003f45270 */
[----:B------:R-:W-:Y:S01]  /*0890*/  ISETP.NE.AND P1, PT, R9, RZ, PT ;  /* 0x000000ff0900720c */ /* 0x000fe20003f25270 */
[----:B------:R-:W-:Y:S01]  /*08a0*/  IMAD.MOV R9, RZ, RZ, -R9 ;  /* 0x000000ffff097224 */ /* 0x000fe200078e0a09 */
[----:B------:R-:W-:Y:S01]  /*08b0*/  LOP3.LUT R7, R3, 0x7fffff, RZ, 0xc0, !PT ;  /* 0x007fffff03077812 */ /* 0x000fe200078ec0ff */
[CCC-:B------:R-:W-:Y:S01]  /*08c0*/  FFMA.RP R3, R13.reuse, R11.reuse, R6.reuse ;  /* 0x0000000b0d037223 */ /* 0x1c0fe20000008006 */
[----:B------:R-:W-:Y:S02]  /*08d0*/  FFMA.RM R6, R13, R11, R6 ;  /* 0x0000000b0d067223 */ /* 0x000fe40000004006 */
[----:B------:R-:W-:-:S03]  /*08e0*/  LOP3.LUT R7, R7, 0x800000, RZ, 0xfc, !PT ;  /* 0x0080000007077812 */ /* 0x000fc600078efcff */
[----:B------:R-:W-:Y:S02]  /*08f0*/  FSETP.NEU.FTZ.AND P0, PT, R3, R6, PT ;  /* 0x000000060300720b */ /* 0x000fe40003f1d000 */
[----:B------:R-:W-:Y:S02]  /*0900*/  SHF.L.U32 R8, R7, R8, RZ ;  /* 0x0000000807087219 */ /* 0x000fe400000006ff */
[----:B------:R-:W-:Y:S02]  /*0910*/  SEL R6, R9, RZ, P2 ;  /* 0x000000ff09067207 */ /* 0x000fe40001000000 */
[----:B------:R-:W-:Y:S02]  /*0920*/  ISETP.NE.AND P1, PT, R8, RZ, P1 ;  /* 0x000000ff0800720c */ /* 0x000fe40000f25270 */
[----:B------:R-:W-:Y:S02]  /*0930*/  SHF.R.U32.HI R6, RZ, R6, R7 ;  /* 0x00000006ff067219 */ /* 0x000fe40000011607 */
[----:B------:R-:W-:-:S02]  /*0940*/  PLOP3.LUT P0, PT, P0, P1, PT, 0xf8, 0x8f ;  /* 0x00000000008f781c */ /* 0x000fc40000703f70 */
[----:B------:R-:W-:Y:S02]  /*0950*/  SHF.R.U32.HI R8, RZ, 0x1, R6 ;  /* 0x00000001ff087819 */ /* 0x000fe40000011606 */
[----:B------:R-:W-:-:S04]  /*0960*/  SEL R3, RZ, 0x1, !P0 ;  /* 0x00000001ff037807 */ /* 0x000fc80004000000 */
[----:B------:R-:W-:-:S04]  /*0970*/  LOP3.LUT R3, R3, 0x1, R8, 0xf8, !PT ;  /* 0x0000000103037812 */ /* 0x000fc800078ef808 */
[----:B------:R-:W-:-:S05]  /*0980*/  LOP3.LUT R3, R3, R6, RZ, 0xc0, !PT ;  /* 0x0000000603037212 */ /* 0x000fca00078ec0ff */
[----:B------:R-:W-:-:S05]  /*0990*/  IMAD.IADD R3, R8, 0x1, R3 ;  /* 0x0000000108037824 */ /* 0x000fca00078e0203 */
[----:B------:R-:W-:Y:S01]  /*09a0*/  LOP3.LUT R0, R3, R0, RZ, 0xfc, !PT ;  /* 0x0000000003007212 */ /* 0x000fe200078efcff */
[----:B------:R-:W-:Y:S06]  /*09b0*/  BRA `(.L_x_11) ;  /* 0x0000000000107947 */ /* 0x000fec0003800000 */
.L_x_10:
[----:B------:R-:W-:-:S04]  /*09c0*/  LOP3.LUT R0, R0, 0x80000000, RZ, 0xc0, !PT ;  /* 0x8000000000007812 */ /* 0x000fc800078ec0ff */
[----:B------:R-:W-:Y:S01]  /*09d0*/  LOP3.LUT R0, R0, 0x7f800000, RZ, 0xfc, !PT ;  /* 0x7f80000000007812 */ /* 0x000fe200078efcff */
[----:B------:R-:W-:Y:S06]  /*09e0*/  BRA `(.L_x_11) ;  /* 0x0000000000047947 */ /* 0x000fec0003800000 */
.L_x_9:
[----:B------:R-:W-:-:S07]  /*09f0*/  LEA R0, R7, R0, 0x17 ;  /* 0x0000000007007211 */ /* 0x000fce00078eb8ff */
.L_x_11:
[----:B------:R-:W-:Y:S05]  /*0a00*/  BSYNC.RECONVERGENT B2 ;  /* 0x0000000000027941 */ /* 0x000fea0003800200 */
.L_x_8:
[----:B------:R-:W-:Y:S05]  /*0a10*/  BRA `(.L_x_12) ;  /* 0x0000000000207947 */ /* 0x000fea0003800000 */
.L_x_7:
[----:B------:R-:W-:-:S04]  /*0a20*/  LOP3.LUT R0, R7, 0x80000000, R6, 0x48, !PT ;  /* 0x8000000007007812 */ /* 0x000fc800078e4806 */
[----:B------:R-:W-:Y:S01]  /*0a30*/  LOP3.LUT R0, R0, 0x7f800000, RZ, 0xfc, !PT ;  /* 0x7f80000000007812 */ /* 0x000fe200078efcff */
[----:B------:R-:W-:Y:S06]  /*0a40*/  BRA `(.L_x_12) ;  /* 0x0000000000147947 */ /* 0x000fec0003800000 */
.L_x_6:
[----:B------:R-:W-:Y:S01]  /*0a50*/  LOP3.LUT R0, R7, 0x80000000, R6, 0x48, !PT ;  /* 0x8000000007007812 */ /* 0x000fe200078e4806 */
[----:B------:R-:W-:Y:S06]  /*0a60*/  BRA `(.L_x_12) ;  /* 0x00000000000c7947 */ /* 0x000fec0003800000 */
.L_x_5:
[----:B------:R-:W0:Y:S01]  /*0a70*/  MUFU.RSQ R0, -QNAN ;  /* 0xffc0000000007908 */ /* 0x000e220000001400 */
[----:B------:R-:W-:Y:S05]  /*0a80*/  BRA `(.L_x_12) ;  /* 0x0000000000047947 */ /* 0x000fea0003800000 */
.L_x_4:
[----:B------:R-:W-:-:S07]  /*0a90*/  FADD.FTZ R0, R0, R3 ;  /* 0x0000000300007221 */ /* 0x000fce0000010000 */
.L_x_12:
[----:B------:R-:W-:Y:S05]  /*0aa0*/  BSYNC.RECONVERGENT B1 ;  /* 0x0000000000017941 */ /* 0x000fea0003800200 */
.L_x_2:
[----:B------:R-:W-:Y:S02]  /*0ab0*/  IMAD.MOV.U32 R6, RZ, RZ, R4 ;  /* 0x000000ffff067224 */ /* 0x000fe400078e0004 */
[----:B------:R-:W-:-:S04]  /*0ac0*/  IMAD.MOV.U32 R7, RZ, RZ, 0x0 ;  /* 0x00000000ff077424 */ /* 0x000fc800078e00ff */
[----:B0-----:R-:W-:Y:S05]  /*0ad0*/  RET.REL.NODEC R6 `(_Z22linear_interp_verticalPfS_iiS_S_) ;  /* 0xfffffff406487950 */ /* 0x001fea0003c3ffff */
.L_x_13:
[----:B------:R-:W-:-:S00]  /*0ae0*/  BRA `(.L_x_13) ;  /* 0xfffffffc00fc7947 */ /* 0x000fc0000383ffff */
[----:B------:R-:W-:-:S00]  /*0af0*/  NOP ;  /* 0x0000000000007918 */ /* 0x000fc00000000000 */
        /* <DEDUP_REMOVED lines=8> */
.L_x_14:


//--------------------- .nv.shared.reserved.0     --------------------------
	.section	.nv.shared.reserved.0,"aw",@nobits
	.weak		__nv_reservedSMEM_offset_0_alias
	.size		__nv_reservedSMEM_offset_0_alias, 0, 64
	.other		__nv_reservedSMEM_offset_0_alias,@"STO_CUDA_RESERVED_SHARED STV_DEFAULT"
__nv_reservedSMEM_offset_0_alias:
	.zero		0
	.zero		64


//--------------------- .nv.constant0._Z22linear_interp_verticalPfS_iiS_S_ --------------------------
	.section	.nv.constant0._Z22linear_interp_verticalPfS_iiS_S_,"a",@progbits
	.sectionflags	@""
	.align	4
.nv.constant0._Z22linear_interp_verticalPfS_iiS_S_:
	.zero		936


//--------------------- SYMBOLS --------------------------

	.type		.nv.reservedSmem.offset0,@object
	.size		.nv.reservedSmem.offset0,0x4
